//
// Generated by NVIDIA NVVM Compiler
//
// Compiler Build ID: CL-36424714
// Cuda compilation tools, release 13.0, V13.0.88
// Based on NVVM 20.0.0
//

.version 9.0
.target sm_100
.address_size 64

	// .globl	_Z14koggeStoneScanPKfPfi
// _ZZ14koggeStoneScanPKfPfiE5sdata has been demoted

.visible .entry _Z14koggeStoneScanPKfPfi(
	.param .u64 .ptr .align 1 _Z14koggeStoneScanPKfPfi_param_0,
	.param .u64 .ptr .align 1 _Z14koggeStoneScanPKfPfi_param_1,
	.param .u32 _Z14koggeStoneScanPKfPfi_param_2
)
{
	.reg .pred 	%p<7>;
	.reg .b32 	%r<16>;
	.reg .b32 	%f<9>;
	.reg .b64 	%rd<9>;
	// demoted variable
	.shared .align 4 .b8 _ZZ14koggeStoneScanPKfPfiE5sdata[64];
	ld.param.u64 	%rd1, [_Z14koggeStoneScanPKfPfi_param_0];
	ld.param.u64 	%rd2, [_Z14koggeStoneScanPKfPfi_param_1];
	ld.param.u32 	%r6, [_Z14koggeStoneScanPKfPfi_param_2];
	mov.u32 	%r1, %tid.x;
	setp.ge.u32 	%p1, %r1, %r6;
	shl.b32 	%r7, %r1, 2;
	mov.u32 	%r8, _ZZ14koggeStoneScanPKfPfiE5sdata;
	add.s32 	%r2, %r8, %r7;
	@%p1 bra 	$L__BB0_2;
	cvta.to.global.u64 	%rd3, %rd1;
	mul.wide.u32 	%rd4, %r1, 4;
	add.s64 	%rd5, %rd3, %rd4;
	ld.global.f32 	%f3, [%rd5];
	st.shared.f32 	[%r2], %f3;
	bra.uni 	$L__BB0_3;
$L__BB0_2:
	mov.b32 	%r9, 0;
	st.shared.u32 	[%r2], %r9;
$L__BB0_3:
	bar.sync 	0;
	mov.u32 	%r3, %ntid.x;
	setp.lt.u32 	%p2, %r3, 2;
	@%p2 bra 	$L__BB0_10;
	mov.b32 	%r15, 1;
$L__BB0_5:
	setp.lt.u32 	%p3, %r1, %r15;
	mov.f32 	%f8, 0f00000000;
	@%p3 bra 	$L__BB0_7;
	ld.shared.f32 	%f5, [%r2];
	sub.s32 	%r11, %r1, %r15;
	shl.b32 	%r12, %r11, 2;
	add.s32 	%r14, %r8, %r12;
	ld.shared.f32 	%f6, [%r14];
	add.f32 	%f8, %f5, %f6;
$L__BB0_7:
	setp.lt.u32 	%p4, %r1, %r15;
	bar.sync 	0;
	@%p4 bra 	$L__BB0_9;
	st.shared.f32 	[%r2], %f8;
$L__BB0_9:
	bar.sync 	0;
	shl.b32 	%r15, %r15, 1;
	setp.lt.u32 	%p5, %r15, %r3;
	@%p5 bra 	$L__BB0_5;
$L__BB0_10:
	setp.ge.u32 	%p6, %r1, %r6;
	@%p6 bra 	$L__BB0_12;
	ld.shared.f32 	%f7, [%r2];
	cvta.to.global.u64 	%rd6, %rd2;
	mul.wide.u32 	%rd7, %r1, 4;
	add.s64 	%rd8, %rd6, %rd7;
	st.global.f32 	[%rd8], %f7;
$L__BB0_12:
	ret;

}


// ===== COMPILED SASS (sm_100) =====

	.target	sm_100

	.elftype	@"ET_EXEC"


//--------------------- .note.nv.tkinfo           --------------------------
	.section	.note.nv.tkinfo,"",@"SHT_NOTE"
	.sectionflags	@"SHF_NOTE_NV_TKINFO"
	.tkinfo
        /*0018*/ 	.word	0x00000002
        /*0030*/ 	.string	""
        /*0030*/ 	.string	"ptxas"
        /*0030*/ 	.string	"Cuda compilation tools, release 13.0, V13.0.88"
        /*0030*/ 	.string	"Build cuda_13.0.r13.0/compiler.36424714_0"
        /*0030*/ 	.string	"-arch sm_100 -m 64 "



//--------------------- .note.nv.cuinfo           --------------------------
	.section	.note.nv.cuinfo,"",@"SHT_NOTE"
	.sectionflags	@"SHF_NOTE_NV_CUINFO"
        /*0018*/ 	.short	0x0002
        /*001a*/ 	.short	0x0064
        /*001c*/ 	.short	0x0082
	.zero		2


//--------------------- .nv.info                  --------------------------
	.section	.nv.info,"",@"SHT_CUDA_INFO"
	.align	4


	//----- nvinfo : EIATTR_REGCOUNT
	.align		4
        /*0000*/ 	.byte	0x04, 0x2f
        /*0002*/ 	.short	(.L_1 - .L_0)
	.align		4
.L_0:
        /*0004*/ 	.word	index@(_Z14koggeStoneScanPKfPfi)
        /*0008*/ 	.word	0x0000000a


	//----- nvinfo : EIATTR_FRAME_SIZE
	.align		4
.L_1:
        /*000c*/ 	.byte	0x04, 0x11
        /*000e*/ 	.short	(.L_3 - .L_2)
	.align		4
.L_2:
        /*0010*/ 	.word	index@(_Z14koggeStoneScanPKfPfi)
        /*0014*/ 	.word	0x00000000


	//----- nvinfo : EIATTR_MIN_STACK_SIZE
	.align		4
.L_3:
        /*0018*/ 	.byte	0x04, 0x12
        /*001a*/ 	.short	(.L_5 - .L_4)
	.align		4
.L_4:
        /*001c*/ 	.word	index@(_Z14koggeStoneScanPKfPfi)
        /*0020*/ 	.word	0x00000000
.L_5:


//--------------------- .nv.compat                --------------------------
	.section	.nv.compat,"",@"SHT_CUDA_COMPAT_INFO"
	.align	4
        /*0000*/ 	.byte	0x02, 0x09, 0x00, 0x00, 0x02, 0x02, 0x01, 0x00, 0x02, 0x05, 0x05, 0x00, 0x03, 0x07, 0x01, 0x01
        /*0010*/ 	.byte	0x02, 0x03, 0x00, 0x00, 0x02, 0x06, 0x01, 0x00, 0x04, 0x0b, 0x08, 0x00, 0x09, 0x00, 0x00, 0x00
        /*0020*/ 	.byte	0x00, 0x00, 0x00, 0x00


//--------------------- .nv.info._Z14koggeStoneScanPKfPfi --------------------------
	.section	.nv.info._Z14koggeStoneScanPKfPfi,"",@"SHT_CUDA_INFO"
	.sectionflags	@""
	.align	4


	//----- nvinfo : EIATTR_CUDA_API_VERSION
	.align		4
        /*0000*/ 	.byte	0x04, 0x37
        /*0002*/ 	.short	(.L_7 - .L_6)
.L_6:
        /*0004*/ 	.word	0x00000082


	//----- nvinfo : EIATTR_KPARAM_INFO
	.align		4
.L_7:
        /*0008*/ 	.byte	0x04, 0x17
        /*000a*/ 	.short	(.L_9 - .L_8)
.L_8:
        /*000c*/ 	.word	0x00000000
        /*0010*/ 	.short	0x0002
        /*0012*/ 	.short	0x0010
        /*0014*/ 	.byte	0x00, 0xf0, 0x11, 0x00


	//----- nvinfo : EIATTR_KPARAM_INFO
	.align		4
.L_9:
        /*0018*/ 	.byte	0x04, 0x17
        /*001a*/ 	.short	(.L_11 - .L_10)
.L_10:
        /*001c*/ 	.word	0x00000000
        /*0020*/ 	.short	0x0001
        /*0022*/ 	.short	0x0008
        /*0024*/ 	.byte	0x00, 0xf5, 0x21, 0x00


	//----- nvinfo : EIATTR_KPARAM_INFO
	.align		4
.L_11:
        /*0028*/ 	.byte	0x04, 0x17
        /*002a*/ 	.short	(.L_13 - .L_12)
.L_12:
        /*002c*/ 	.word	0x00000000
        /*0030*/ 	.short	0x0000
        /*0032*/ 	.short	0x0000
        /*0034*/ 	.byte	0x00, 0xf5, 0x21, 0x00


	//----- nvinfo : EIATTR_SPARSE_MMA_MASK
	.align		4
.L_13:
        /*0038*/ 	.byte	0x03, 0x50
        /*003a*/ 	.short	0x0000


	//----- nvinfo : EIATTR_MAXREG_COUNT
	.align		4
        /*003c*/ 	.byte	0x03, 0x1b
        /*003e*/ 	.short	0x00ff


	//----- nvinfo : EIATTR_NUM_BARRIERS
	.align		4
        /*0040*/ 	.byte	0x02, 0x4c
        /*0042*/ 	.byte	0x01
	.zero		1


	//----- nvinfo : EIATTR_MERCURY_ISA_VERSION
	.align		4
        /*0044*/ 	.byte	0x03, 0x5f
        /*0046*/ 	.short	0x0101


	//----- nvinfo : EIATTR_VRC_CTA_INIT_COUNT
	.align		4
        /*0048*/ 	.byte	0x02, 0x4a
	.zero		1
	.zero		1


	//----- nvinfo : EIATTR_EXIT_INSTR_OFFSETS
	.align		4
        /*004c*/ 	.byte	0x04, 0x1c
        /*004e*/ 	.short	(.L_15 - .L_14)


	//   ....[0]....
.L_14:
        /*0050*/ 	.word	0x00000220


	//   ....[1]....
        /*0054*/ 	.word	0x00000270


	//----- nvinfo : EIATTR_CBANK_PARAM_SIZE
	.align		4
.L_15:
        /*0058*/ 	.byte	0x03, 0x19
        /*005a*/ 	.short	0x0014


	//----- nvinfo : EIATTR_PARAM_CBANK
	.align		4
        /*005c*/ 	.byte	0x04, 0x0a
        /*005e*/ 	.short	(.L_17 - .L_16)
	.align		4
.L_16:
        /*0060*/ 	.word	index@(.nv.constant0._Z14koggeStoneScanPKfPfi)
        /*0064*/ 	.short	0x0380
        /*0066*/ 	.short	0x0014


	//----- nvinfo : EIATTR_SW_WAR
	.align		4
.L_17:
        /*0068*/ 	.byte	0x04, 0x36
        /*006a*/ 	.short	(.L_19 - .L_18)
.L_18:
        /*006c*/ 	.word	0x00000008
.L_19:


//--------------------- .nv.callgraph             --------------------------
	.section	.nv.callgraph,"",@"SHT_CUDA_CALLGRAPH"
	.align	4
	.sectionentsize	8
	.align		4
        /*0000*/ 	.word	0x00000000
	.align		4
        /*0004*/ 	.word	0xffffffff
	.align		4
        /*0008*/ 	.word	0x00000000
	.align		4
        /*000c*/ 	.word	0xfffffffe
	.align		4
        /*0010*/ 	.word	0x00000000
	.align		4
        /*0014*/ 	.word	0xfffffffd
	.align		4
        /*0018*/ 	.word	0x00000000
	.align		4
        /*001c*/ 	.word	0xfffffffc


//--------------------- .text._Z14koggeStoneScanPKfPfi --------------------------
	.section	.text._Z14koggeStoneScanPKfPfi,"ax",@progbits
	.align	128
        .global         _Z14koggeStoneScanPKfPfi
        .type           _Z14koggeStoneScanPKfPfi,@function
        .size           _Z14koggeStoneScanPKfPfi,(.L_x_3 - _Z14koggeStoneScanPKfPfi)
        .other          _Z14koggeStoneScanPKfPfi,@"STO_CUDA_ENTRY STV_DEFAULT"
_Z14koggeStoneScanPKfPfi:
.text._Z14koggeStoneScanPKfPfi:
[----:B------:R-:W-:Y:S01]  /*0000*/  LDC R1, c[0x0][0x37c] ;  /* 0x0000df00ff017b82 */ /* 0x000fe20000000800 */
[----:B------:R-:W0:Y:S01]  /*0010*/  S2R R7, SR_TID.X ;  /* 0x0000000000077919 */ /* 0x000e220000002100 */
[----:B------:R-:W0:Y:S01]  /*0020*/  LDCU UR4, c[0x0][0x390] ;  /* 0x00007200ff0477ac */ /* 0x000e220008000800 */
[----:B------:R-:W1:Y:S01]  /*0030*/  LDCU.64 UR6, c[0x0][0x358] ;  /* 0x00006b00ff0677ac */ /* 0x000e620008000a00 */
[----:B0-----:R-:W-:-:S13]  /*0040*/  ISETP.GE.U32.AND P0, PT, R7, UR4, PT ;  /* 0x0000000407007c0c */ /* 0x001fda000bf06070 */
[----:B------:R-:W0:Y:S02]  /*0050*/  @!P0 LDC.64 R2, c[0x0][0x380] ;  /* 0x0000e000ff028b82 */ /* 0x000e240000000a00 */
[----:B0-----:R-:W-:-:S06]  /*0060*/  @!P0 IMAD.WIDE.U32 R2, R7, 0x4, R2 ;  /* 0x0000000407028825 */ /* 0x001fcc00078e0002 */
[----:B-1----:R-:W2:Y:S01]  /*0070*/  @!P0 LDG.E R3, desc[UR6][R2.64] ;  /* 0x0000000602038981 */ /* 0x002ea2000c1e1900 */
[----:B------:R-:W0:Y:S01]  /*0080*/  S2UR UR5, SR_CgaCtaId ;  /* 0x00000000000579c3 */ /* 0x000e220000008800 */
[----:B------:R-:W-:Y:S01]  /*0090*/  UMOV UR4, 0x400 ;  /* 0x0000040000047882 */ /* 0x000fe20000000000 */
[----:B------:R-:W1:Y:S02]  /*00a0*/  LDCU UR8, c[0x0][0x360] ;  /* 0x00006c00ff0877ac */ /* 0x000e640008000800 */
[----:B-1----:R-:W-:Y:S02]  /*00b0*/  UISETP.GE.U32.AND UP0, UPT, UR8, 0x2, UPT ;  /* 0x000000020800788c */ /* 0x002fe4000bf06070 */
[----:B0-----:R-:W-:-:S06]  /*00c0*/  ULEA UR4, UR5, UR4, 0x18 ;  /* 0x0000000405047291 */ /* 0x001fcc000f8ec0ff */
[----:B------:R-:W-:-:S05]  /*00d0*/  LEA R0, R7, UR4, 0x2 ;  /* 0x0000000407007c11 */ /* 0x000fca000f8e10ff */
[----:B--2---:R0:W-:Y:S04]  /*00e0*/  @!P0 STS [R0], R3 ;  /* 0x0000000300008388 */ /* 0x0041e80000000800 */
[----:B------:R0:W-:Y:S01]  /*00f0*/  @P0 STS [R0], RZ ;  /* 0x000000ff00000388 */ /* 0x0001e20000000800 */
[----:B------:R-:W-:Y:S06]  /*0100*/  BAR.SYNC.DEFER_BLOCKING 0x0 ;  /* 0x0000000000007b1d */ /* 0x000fec0000010000 */
[----:B------:R-:W-:Y:S05]  /*0110*/  BRA.U !UP0, `(.L_x_0) ;  /* 0x0000000108387547 */ /* 0x000fea000b800000 */
[----:B------:R-:W-:-:S05]  /*0120*/  UMOV UR5, 0x1 ;  /* 0x0000000100057882 */ /* 0x000fca0000000000 */
.L_x_1:
[----:B------:R-:W-:Y:S01]  /*0130*/  ISETP.GE.U32.AND P0, PT, R7, UR5, PT ;  /* 0x0000000507007c0c */ /* 0x000fe2000bf06070 */
[----:B01----:R-:W-:-:S12]  /*0140*/  IMAD.MOV.U32 R3, RZ, RZ, RZ ;  /* 0x000000ffff037224 */ /* 0x003fd800078e00ff */
[----:B------:R-:W-:Y:S01]  /*0150*/  @P0 VIADD R2, R7, -UR5 ;  /* 0x8000000507020c36 */ /* 0x000fe20008000000 */
[----:B------:R-:W-:-:S04]  /*0160*/  USHF.L.U32 UR5, UR5, 0x1, URZ ;  /* 0x0000000105057899 */ /* 0x000fc800080006ff */
[----:B------:R-:W-:Y:S01]  /*0170*/  @P0 LEA R4, R2, UR4, 0x2 ;  /* 0x0000000402040c11 */ /* 0x000fe2000f8e10ff */
[----:B------:R-:W-:Y:S01]  /*0180*/  UISETP.GE.U32.AND UP0, UPT, UR5, UR8, UPT ;  /* 0x000000080500728c */ /* 0x000fe2000bf06070 */
[----:B------:R-:W-:Y:S04]  /*0190*/  @P0 LDS R2, [R0] ;  /* 0x0000000000020984 */ /* 0x000fe80000000800 */
[----:B------:R-:W0:Y:S02]  /*01a0*/  @P0 LDS R5, [R4] ;  /* 0x0000000004050984 */ /* 0x000e240000000800 */
[----:B0-----:R-:W-:Y:S01]  /*01b0*/  @P0 FADD R3, R2, R5 ;  /* 0x0000000502030221 */ /* 0x001fe20000000000 */
[----:B------:R-:W-:Y:S06]  /*01c0*/  BAR.SYNC.DEFER_BLOCKING 0x0 ;  /* 0x0000000000007b1d */ /* 0x000fec0000010000 */
[----:B------:R1:W-:Y:S02]  /*01d0*/  @P0 STS [R0], R3 ;  /* 0x0000000300000388 */ /* 0x0003e40000000800 */
[----:B------:R-:W-:Y:S06]  /*01e0*/  BAR.SYNC.DEFER_BLOCKING 0x0 ;  /* 0x0000000000007b1d */ /* 0x000fec0000010000 */
[----:B------:R-:W-:Y:S05]  /*01f0*/  BRA.U !UP0, `(.L_x_1) ;  /* 0xfffffffd08cc7547 */ /* 0x000fea000b83ffff */
.L_x_0:
[----:B------:R-:W2:Y:S02]  /*0200*/  LDCU UR4, c[0x0][0x390] ;  /* 0x00007200ff0477ac */ /* 0x000ea40008000800 */
[----:B--2---:R-:W-:-:S13]  /*0210*/  ISETP.GE.U32.AND P0, PT, R7, UR4, PT ;  /* 0x0000000407007c0c */ /* 0x004fda000bf06070 */
[----:B------:R-:W-:Y:S05]  /*0220*/  @P0 EXIT ;  /* 0x000000000000094d */ /* 0x000fea0003800000 */
[----:B------:R-:W2:Y:S01]  /*0230*/  LDS R5, [R0] ;  /* 0x0000000000057984 */ /* 0x000ea20000000800 */
[----:B01----:R-:W0:Y:S02]  /*0240*/  LDC.64 R2, c[0x0][0x388] ;  /* 0x0000e200ff027b82 */ /* 0x003e240000000a00 */
[----:B0-----:R-:W-:-:S05]  /*0250*/  IMAD.WIDE.U32 R2, R7, 0x4, R2 ;  /* 0x0000000407027825 */ /* 0x001fca00078e0002 */
[----:B--2---:R-:W-:Y:S01]  /*0260*/  STG.E desc[UR6][R2.64], R5 ;  /* 0x0000000502007986 */ /* 0x004fe2000c101906 */
[----:B------:R-:W-:Y:S05]  /*0270*/  EXIT ;  /* 0x000000000000794d */ /* 0x000fea0003800000 */
.L_x_2:
[----:B------:R-:W-:-:S00]  /*0280*/  BRA `(.L_x_2) ;  /* 0xfffffffc00fc7947 */ /* 0x000fc0000383ffff */
[----:B------:R-:W-:-:S00]  /*0290*/  NOP ;  /* 0x0000000000007918 */ /* 0x000fc00000000000 */
        /* <DEDUP_REMOVED lines=14> */
.L_x_3:


//--------------------- .nv.shared._Z14koggeStoneScanPKfPfi --------------------------
	.section	.nv.shared._Z14koggeStoneScanPKfPfi,"aw",@nobits
	.sectionflags	@""
	.align	4
.nv.shared._Z14koggeStoneScanPKfPfi:
	.zero		1088


//--------------------- .nv.shared.reserved.0     --------------------------
	.section	.nv.shared.reserved.0,"aw",@nobits
	.weak		__nv_reservedSMEM_offset_0_alias
	.size		__nv_reservedSMEM_offset_0_alias, 0, 64
	.other		__nv_reservedSMEM_offset_0_alias,@"STO_CUDA_RESERVED_SHARED STV_DEFAULT"
__nv_reservedSMEM_offset_0_alias:
	.zero		0
	.zero		64


//--------------------- .nv.constant0._Z14koggeStoneScanPKfPfi --------------------------
	.section	.nv.constant0._Z14koggeStoneScanPKfPfi,"a",@progbits
	.sectionflags	@""
	.align	4
.nv.constant0._Z14koggeStoneScanPKfPfi:
	.zero		916


//--------------------- SYMBOLS --------------------------

	.type		.nv.reservedSmem.offset0,@object
	.size		.nv.reservedSmem.offset0,0x4
	.type		.nv.reservedSmem.cap,@object
	.size		.nv.reservedSmem.cap,0x4
